//
// Generated by NVIDIA NVVM Compiler
//
// Compiler Build ID: CL-36424714
// Cuda compilation tools, release 13.0, V13.0.88
// Based on NVVM 20.0.0
//

.version 9.0
.target sm_100
.address_size 64

	// .globl	_Z15MatrixMulKernelPdS_S_iii
// _ZZ15MatrixMulKernelPdS_S_iiiE2As has been demoted
// _ZZ15MatrixMulKernelPdS_S_iiiE2Bs has been demoted

.visible .entry _Z15MatrixMulKernelPdS_S_iii(
	.param .u64 .ptr .align 1 _Z15MatrixMulKernelPdS_S_iii_param_0,
	.param .u64 .ptr .align 1 _Z15MatrixMulKernelPdS_S_iii_param_1,
	.param .u64 .ptr .align 1 _Z15MatrixMulKernelPdS_S_iii_param_2,
	.param .u32 _Z15MatrixMulKernelPdS_S_iii_param_3,
	.param .u32 _Z15MatrixMulKernelPdS_S_iii_param_4,
	.param .u32 _Z15MatrixMulKernelPdS_S_iii_param_5
)
{
	.reg .pred 	%p<13>;
	.reg .b32 	%r<83>;
	.reg .b32 	%f<118>;
	.reg .b64 	%rd<15>;
	.reg .b64 	%fd<7>;
	// demoted variable
	.shared .align 4 .b8 _ZZ15MatrixMulKernelPdS_S_iiiE2As[4096];
	// demoted variable
	.shared .align 4 .b8 _ZZ15MatrixMulKernelPdS_S_iiiE2Bs[4096];
	ld.param.u64 	%rd4, [_Z15MatrixMulKernelPdS_S_iii_param_1];
	ld.param.u32 	%r36, [_Z15MatrixMulKernelPdS_S_iii_param_3];
	ld.param.u32 	%r37, [_Z15MatrixMulKernelPdS_S_iii_param_4];
	ld.param.u32 	%r38, [_Z15MatrixMulKernelPdS_S_iii_param_5];
	mov.u32 	%r39, %ctaid.x;
	mov.u32 	%r1, %ctaid.y;
	mov.u32 	%r2, %tid.x;
	mov.u32 	%r3, %tid.y;
	mul.lo.s32 	%r40, %r36, %r1;
	mul.lo.s32 	%r76, %r40, %r38;
	mul.lo.s32 	%r5, %r38, %r39;
	mul.lo.s32 	%r6, %r38, %r37;
	setp.lt.s32 	%p1, %r36, 1;
	mov.f64 	%fd6, 0d0000000000000000;
	@%p1 bra 	$L__BB0_18;
	ld.param.u64 	%rd13, [_Z15MatrixMulKernelPdS_S_iii_param_0];
	mad.lo.s32 	%r7, %r36, %r3, %r2;
	shl.b32 	%r41, %r3, 7;
	mov.u32 	%r42, _ZZ15MatrixMulKernelPdS_S_iiiE2As;
	add.s32 	%r8, %r42, %r41;
	mad.lo.s32 	%r9, %r37, %r3, %r2;
	shl.b32 	%r43, %r2, 2;
	mov.u32 	%r44, _ZZ15MatrixMulKernelPdS_S_iiiE2Bs;
	add.s32 	%r10, %r44, %r43;
	and.b32  	%r11, %r38, 15;
	and.b32  	%r12, %r38, 7;
	and.b32  	%r13, %r38, 2147483632;
	and.b32  	%r14, %r38, 3;
	neg.s32 	%r15, %r13;
	add.s32 	%r16, %r76, %r36;
	cvta.to.global.u64 	%rd1, %rd13;
	cvta.to.global.u64 	%rd2, %rd4;
	mov.f32 	%f117, 0f00000000;
	mov.u32 	%r75, %r5;
$L__BB0_2:
	setp.lt.s32 	%p2, %r38, 1;
	add.s32 	%r45, %r7, %r76;
	mul.wide.s32 	%rd6, %r45, 8;
	add.s64 	%rd7, %rd1, %rd6;
	ld.global.f64 	%fd4, [%rd7];
	cvt.rn.f32.f64 	%f17, %fd4;
	add.s32 	%r47, %r8, %r43;
	st.volatile.shared.f32 	[%r47], %f17;
	add.s32 	%r48, %r9, %r75;
	mul.wide.s32 	%rd8, %r48, 8;
	add.s64 	%rd9, %rd2, %rd8;
	ld.global.f64 	%fd5, [%rd9];
	cvt.rn.f32.f64 	%f18, %fd5;
	mov.u32 	%r50, _ZZ15MatrixMulKernelPdS_S_iiiE2Bs;
	add.s32 	%r51, %r50, %r41;
	add.s32 	%r52, %r51, %r43;
	st.volatile.shared.f32 	[%r52], %f18;
	bar.sync 	0;
	membar.cta;
	@%p2 bra 	$L__BB0_16;
	setp.lt.u32 	%p3, %r38, 16;
	mov.b32 	%r81, 0;
	@%p3 bra 	$L__BB0_6;
	add.s32 	%r56, %r43, %r50;
	add.s32 	%r77, %r56, 1024;
	shl.b32 	%r57, %r3, 7;
	mov.u32 	%r58, _ZZ15MatrixMulKernelPdS_S_iiiE2As;
	add.s32 	%r59, %r57, %r58;
	add.s32 	%r78, %r59, 32;
	mov.u32 	%r79, %r15;
$L__BB0_5:
	.pragma "nounroll";
	ld.volatile.shared.f32 	%f20, [%r78+-32];
	ld.volatile.shared.f32 	%f21, [%r77+-1024];
	fma.rn.f32 	%f22, %f20, %f21, %f117;
	ld.volatile.shared.f32 	%f23, [%r78+-28];
	ld.volatile.shared.f32 	%f24, [%r77+-896];
	fma.rn.f32 	%f25, %f23, %f24, %f22;
	ld.volatile.shared.f32 	%f26, [%r78+-24];
	ld.volatile.shared.f32 	%f27, [%r77+-768];
	fma.rn.f32 	%f28, %f26, %f27, %f25;
	ld.volatile.shared.f32 	%f29, [%r78+-20];
	ld.volatile.shared.f32 	%f30, [%r77+-640];
	fma.rn.f32 	%f31, %f29, %f30, %f28;
	ld.volatile.shared.f32 	%f32, [%r78+-16];
	ld.volatile.shared.f32 	%f33, [%r77+-512];
	fma.rn.f32 	%f34, %f32, %f33, %f31;
	ld.volatile.shared.f32 	%f35, [%r78+-12];
	ld.volatile.shared.f32 	%f36, [%r77+-384];
	fma.rn.f32 	%f37, %f35, %f36, %f34;
	ld.volatile.shared.f32 	%f38, [%r78+-8];
	ld.volatile.shared.f32 	%f39, [%r77+-256];
	fma.rn.f32 	%f40, %f38, %f39, %f37;
	ld.volatile.shared.f32 	%f41, [%r78+-4];
	ld.volatile.shared.f32 	%f42, [%r77+-128];
	fma.rn.f32 	%f43, %f41, %f42, %f40;
	ld.volatile.shared.f32 	%f44, [%r78];
	ld.volatile.shared.f32 	%f45, [%r77];
	fma.rn.f32 	%f46, %f44, %f45, %f43;
	ld.volatile.shared.f32 	%f47, [%r78+4];
	ld.volatile.shared.f32 	%f48, [%r77+128];
	fma.rn.f32 	%f49, %f47, %f48, %f46;
	ld.volatile.shared.f32 	%f50, [%r78+8];
	ld.volatile.shared.f32 	%f51, [%r77+256];
	fma.rn.f32 	%f52, %f50, %f51, %f49;
	ld.volatile.shared.f32 	%f53, [%r78+12];
	ld.volatile.shared.f32 	%f54, [%r77+384];
	fma.rn.f32 	%f55, %f53, %f54, %f52;
	ld.volatile.shared.f32 	%f56, [%r78+16];
	ld.volatile.shared.f32 	%f57, [%r77+512];
	fma.rn.f32 	%f58, %f56, %f57, %f55;
	ld.volatile.shared.f32 	%f59, [%r78+20];
	ld.volatile.shared.f32 	%f60, [%r77+640];
	fma.rn.f32 	%f61, %f59, %f60, %f58;
	ld.volatile.shared.f32 	%f62, [%r78+24];
	ld.volatile.shared.f32 	%f63, [%r77+768];
	fma.rn.f32 	%f64, %f62, %f63, %f61;
	ld.volatile.shared.f32 	%f65, [%r78+28];
	ld.volatile.shared.f32 	%f66, [%r77+896];
	fma.rn.f32 	%f117, %f65, %f66, %f64;
	add.s32 	%r79, %r79, 16;
	add.s32 	%r78, %r78, 64;
	add.s32 	%r77, %r77, 2048;
	setp.ne.s32 	%p4, %r79, 0;
	mov.u32 	%r81, %r13;
	@%p4 bra 	$L__BB0_5;
$L__BB0_6:
	setp.eq.s32 	%p5, %r11, 0;
	@%p5 bra 	$L__BB0_16;
	add.s32 	%r60, %r11, -1;
	setp.lt.u32 	%p6, %r60, 7;
	@%p6 bra 	$L__BB0_9;
	shl.b32 	%r61, %r81, 2;
	add.s32 	%r62, %r8, %r61;
	ld.volatile.shared.f32 	%f68, [%r62];
	shl.b32 	%r63, %r81, 7;
	add.s32 	%r64, %r10, %r63;
	ld.volatile.shared.f32 	%f69, [%r64];
	fma.rn.f32 	%f70, %f68, %f69, %f117;
	ld.volatile.shared.f32 	%f71, [%r62+4];
	ld.volatile.shared.f32 	%f72, [%r64+128];
	fma.rn.f32 	%f73, %f71, %f72, %f70;
	ld.volatile.shared.f32 	%f74, [%r62+8];
	ld.volatile.shared.f32 	%f75, [%r64+256];
	fma.rn.f32 	%f76, %f74, %f75, %f73;
	ld.volatile.shared.f32 	%f77, [%r62+12];
	ld.volatile.shared.f32 	%f78, [%r64+384];
	fma.rn.f32 	%f79, %f77, %f78, %f76;
	ld.volatile.shared.f32 	%f80, [%r62+16];
	ld.volatile.shared.f32 	%f81, [%r64+512];
	fma.rn.f32 	%f82, %f80, %f81, %f79;
	ld.volatile.shared.f32 	%f83, [%r62+20];
	ld.volatile.shared.f32 	%f84, [%r64+640];
	fma.rn.f32 	%f85, %f83, %f84, %f82;
	ld.volatile.shared.f32 	%f86, [%r62+24];
	ld.volatile.shared.f32 	%f87, [%r64+768];
	fma.rn.f32 	%f88, %f86, %f87, %f85;
	ld.volatile.shared.f32 	%f89, [%r62+28];
	ld.volatile.shared.f32 	%f90, [%r64+896];
	fma.rn.f32 	%f117, %f89, %f90, %f88;
	add.s32 	%r81, %r81, 8;
$L__BB0_9:
	setp.eq.s32 	%p7, %r12, 0;
	@%p7 bra 	$L__BB0_16;
	add.s32 	%r65, %r12, -1;
	setp.lt.u32 	%p8, %r65, 3;
	@%p8 bra 	$L__BB0_12;
	shl.b32 	%r66, %r81, 2;
	add.s32 	%r67, %r8, %r66;
	ld.volatile.shared.f32 	%f92, [%r67];
	shl.b32 	%r68, %r81, 7;
	add.s32 	%r69, %r10, %r68;
	ld.volatile.shared.f32 	%f93, [%r69];
	fma.rn.f32 	%f94, %f92, %f93, %f117;
	ld.volatile.shared.f32 	%f95, [%r67+4];
	ld.volatile.shared.f32 	%f96, [%r69+128];
	fma.rn.f32 	%f97, %f95, %f96, %f94;
	ld.volatile.shared.f32 	%f98, [%r67+8];
	ld.volatile.shared.f32 	%f99, [%r69+256];
	fma.rn.f32 	%f100, %f98, %f99, %f97;
	ld.volatile.shared.f32 	%f101, [%r67+12];
	ld.volatile.shared.f32 	%f102, [%r69+384];
	fma.rn.f32 	%f117, %f101, %f102, %f100;
	add.s32 	%r81, %r81, 4;
$L__BB0_12:
	setp.eq.s32 	%p9, %r14, 0;
	@%p9 bra 	$L__BB0_16;
	setp.eq.s32 	%p10, %r14, 1;
	shl.b32 	%r70, %r81, 2;
	add.s32 	%r32, %r8, %r70;
	ld.volatile.shared.f32 	%f103, [%r32];
	shl.b32 	%r71, %r81, 7;
	add.s32 	%r33, %r10, %r71;
	ld.volatile.shared.f32 	%f104, [%r33];
	fma.rn.f32 	%f117, %f103, %f104, %f117;
	@%p10 bra 	$L__BB0_16;
	setp.eq.s32 	%p11, %r14, 2;
	ld.volatile.shared.f32 	%f105, [%r32+4];
	ld.volatile.shared.f32 	%f106, [%r33+128];
	fma.rn.f32 	%f117, %f105, %f106, %f117;
	@%p11 bra 	$L__BB0_16;
	ld.volatile.shared.f32 	%f107, [%r32+8];
	ld.volatile.shared.f32 	%f108, [%r33+256];
	fma.rn.f32 	%f117, %f107, %f108, %f117;
$L__BB0_16:
	bar.sync 	0;
	add.s32 	%r76, %r76, %r38;
	add.s32 	%r75, %r75, %r6;
	setp.lt.s32 	%p12, %r76, %r16;
	@%p12 bra 	$L__BB0_2;
	cvt.f64.f32 	%fd6, %f117;
$L__BB0_18:
	ld.param.u64 	%rd14, [_Z15MatrixMulKernelPdS_S_iii_param_2];
	cvta.to.global.u64 	%rd10, %rd14;
	mad.lo.s32 	%r72, %r37, %r3, %r2;
	add.s32 	%r73, %r72, %r5;
	mad.lo.s32 	%r74, %r6, %r1, %r73;
	mul.wide.s32 	%rd11, %r74, 8;
	add.s64 	%rd12, %rd10, %rd11;
	st.global.f64 	[%rd12], %fd6;
	ret;

}


// ===== COMPILED SASS (sm_100) =====

	.target	sm_100

	.elftype	@"ET_EXEC"


//--------------------- .note.nv.tkinfo           --------------------------
	.section	.note.nv.tkinfo,"",@"SHT_NOTE"
	.sectionflags	@"SHF_NOTE_NV_TKINFO"
	.tkinfo
        /*0018*/ 	.word	0x00000002
        /*0030*/ 	.string	""
        /*0030*/ 	.string	"ptxas"
        /*0030*/ 	.string	"Cuda compilation tools, release 13.0, V13.0.88"
        /*0030*/ 	.string	"Build cuda_13.0.r13.0/compiler.36424714_0"
        /*0030*/ 	.string	"-arch sm_100 -m 64 "



//--------------------- .note.nv.cuinfo           --------------------------
	.section	.note.nv.cuinfo,"",@"SHT_NOTE"
	.sectionflags	@"SHF_NOTE_NV_CUINFO"
        /*0018*/ 	.short	0x0002
        /*001a*/ 	.short	0x0064
        /*001c*/ 	.short	0x0082
	.zero		2


//--------------------- .nv.info                  --------------------------
	.section	.nv.info,"",@"SHT_CUDA_INFO"
	.align	4


	//----- nvinfo : EIATTR_REGCOUNT
	.align		4
        /*0000*/ 	.byte	0x04, 0x2f
        /*0002*/ 	.short	(.L_1 - .L_0)
	.align		4
.L_0:
        /*0004*/ 	.word	index@(_Z15MatrixMulKernelPdS_S_iii)
        /*0008*/ 	.word	0x0000001f


	//----- nvinfo : EIATTR_FRAME_SIZE
	.align		4
.L_1:
        /*000c*/ 	.byte	0x04, 0x11
        /*000e*/ 	.short	(.L_3 - .L_2)
	.align		4
.L_2:
        /*0010*/ 	.word	index@(_Z15MatrixMulKernelPdS_S_iii)
        /*0014*/ 	.word	0x00000000


	//----- nvinfo : EIATTR_MIN_STACK_SIZE
	.align		4
.L_3:
        /*0018*/ 	.byte	0x04, 0x12
        /*001a*/ 	.short	(.L_5 - .L_4)
	.align		4
.L_4:
        /*001c*/ 	.word	index@(_Z15MatrixMulKernelPdS_S_iii)
        /*0020*/ 	.word	0x00000000
.L_5:


//--------------------- .nv.compat                --------------------------
	.section	.nv.compat,"",@"SHT_CUDA_COMPAT_INFO"
	.align	4
        /*0000*/ 	.byte	0x02, 0x09, 0x00, 0x00, 0x02, 0x02, 0x01, 0x00, 0x02, 0x05, 0x05, 0x00, 0x03, 0x07, 0x01, 0x01
        /*0010*/ 	.byte	0x02, 0x03, 0x00, 0x00, 0x02, 0x06, 0x01, 0x00, 0x04, 0x0b, 0x08, 0x00, 0x09, 0x00, 0x00, 0x00
        /*0020*/ 	.byte	0x00, 0x00, 0x00, 0x00


//--------------------- .nv.info._Z15MatrixMulKernelPdS_S_iii --------------------------
	.section	.nv.info._Z15MatrixMulKernelPdS_S_iii,"",@"SHT_CUDA_INFO"
	.sectionflags	@""
	.align	4


	//----- nvinfo : EIATTR_CUDA_API_VERSION
	.align		4
        /*0000*/ 	.byte	0x04, 0x37
        /*0002*/ 	.short	(.L_7 - .L_6)
.L_6:
        /*0004*/ 	.word	0x00000082


	//----- nvinfo : EIATTR_KPARAM_INFO
	.align		4
.L_7:
        /*0008*/ 	.byte	0x04, 0x17
        /*000a*/ 	.short	(.L_9 - .L_8)
.L_8:
        /*000c*/ 	.word	0x00000000
        /*0010*/ 	.short	0x0005
        /*0012*/ 	.short	0x0020
        /*0014*/ 	.byte	0x00, 0xf0, 0x11, 0x00


	//----- nvinfo : EIATTR_KPARAM_INFO
	.align		4
.L_9:
        /*0018*/ 	.byte	0x04, 0x17
        /*001a*/ 	.short	(.L_11 - .L_10)
.L_10:
        /*001c*/ 	.word	0x00000000
        /*0020*/ 	.short	0x0004
        /*0022*/ 	.short	0x001c
        /*0024*/ 	.byte	0x00, 0xf0, 0x11, 0x00


	//----- nvinfo : EIATTR_KPARAM_INFO
	.align		4
.L_11:
        /*0028*/ 	.byte	0x04, 0x17
        /*002a*/ 	.short	(.L_13 - .L_12)
.L_12:
        /*002c*/ 	.word	0x00000000
        /*0030*/ 	.short	0x0003
        /*0032*/ 	.short	0x0018
        /*0034*/ 	.byte	0x00, 0xf0, 0x11, 0x00


	//----- nvinfo : EIATTR_KPARAM_INFO
	.align		4
.L_13:
        /*0038*/ 	.byte	0x04, 0x17
        /*003a*/ 	.short	(.L_15 - .L_14)
.L_14:
        /*003c*/ 	.word	0x00000000
        /*0040*/ 	.short	0x0002
        /*0042*/ 	.short	0x0010
        /*0044*/ 	.byte	0x00, 0xf5, 0x21, 0x00


	//----- nvinfo : EIATTR_KPARAM_INFO
	.align		4
.L_15:
        /*0048*/ 	.byte	0x04, 0x17
        /*004a*/ 	.short	(.L_17 - .L_16)
.L_16:
        /*004c*/ 	.word	0x00000000
        /*0050*/ 	.short	0x0001
        /*0052*/ 	.short	0x0008
        /*0054*/ 	.byte	0x00, 0xf5, 0x21, 0x00


	//----- nvinfo : EIATTR_KPARAM_INFO
	.align		4
.L_17:
        /*0058*/ 	.byte	0x04, 0x17
        /*005a*/ 	.short	(.L_19 - .L_18)
.L_18:
        /*005c*/ 	.word	0x00000000
        /*0060*/ 	.short	0x0000
        /*0062*/ 	.short	0x0000
        /*0064*/ 	.byte	0x00, 0xf5, 0x21, 0x00


	//----- nvinfo : EIATTR_SPARSE_MMA_MASK
	.align		4
.L_19:
        /*0068*/ 	.byte	0x03, 0x50
        /*006a*/ 	.short	0x0000


	//----- nvinfo : EIATTR_MAXREG_COUNT
	.align		4
        /*006c*/ 	.byte	0x03, 0x1b
        /*006e*/ 	.short	0x00ff


	//----- nvinfo : EIATTR_NUM_BARRIERS
	.align		4
        /*0070*/ 	.byte	0x02, 0x4c
        /*0072*/ 	.byte	0x01
	.zero		1


	//----- nvinfo : EIATTR_MERCURY_ISA_VERSION
	.align		4
        /*0074*/ 	.byte	0x03, 0x5f
        /*0076*/ 	.short	0x0101


	//----- nvinfo : EIATTR_VRC_CTA_INIT_COUNT
	.align		4
        /*0078*/ 	.byte	0x02, 0x4a
	.zero		1
	.zero		1


	//----- nvinfo : EIATTR_EXIT_INSTR_OFFSETS
	.align		4
        /*007c*/ 	.byte	0x04, 0x1c
        /*007e*/ 	.short	(.L_21 - .L_20)


	//   ....[0]....
.L_20:
        /*0080*/ 	.word	0x00000c80


	//----- nvinfo : EIATTR_CBANK_PARAM_SIZE
	.align		4
.L_21:
        /*0084*/ 	.byte	0x03, 0x19
        /*0086*/ 	.short	0x0024


	//----- nvinfo : EIATTR_PARAM_CBANK
	.align		4
        /*0088*/ 	.byte	0x04, 0x0a
        /*008a*/ 	.short	(.L_23 - .L_22)
	.align		4
.L_22:
        /*008c*/ 	.word	index@(.nv.constant0._Z15MatrixMulKernelPdS_S_iii)
        /*0090*/ 	.short	0x0380
        /*0092*/ 	.short	0x0024


	//----- nvinfo : EIATTR_SW_WAR
	.align		4
.L_23:
        /*0094*/ 	.byte	0x04, 0x36
        /*0096*/ 	.short	(.L_25 - .L_24)
.L_24:
        /*0098*/ 	.word	0x00000008
.L_25:


//--------------------- .nv.callgraph             --------------------------
	.section	.nv.callgraph,"",@"SHT_CUDA_CALLGRAPH"
	.align	4
	.sectionentsize	8
	.align		4
        /*0000*/ 	.word	0x00000000
	.align		4
        /*0004*/ 	.word	0xffffffff
	.align		4
        /*0008*/ 	.word	0x00000000
	.align		4
        /*000c*/ 	.word	0xfffffffe
	.align		4
        /*0010*/ 	.word	0x00000000
	.align		4
        /*0014*/ 	.word	0xfffffffd
	.align		4
        /*0018*/ 	.word	0x00000000
	.align		4
        /*001c*/ 	.word	0xfffffffc


//--------------------- .text._Z15MatrixMulKernelPdS_S_iii --------------------------
	.section	.text._Z15MatrixMulKernelPdS_S_iii,"ax",@progbits
	.align	128
        .global         _Z15MatrixMulKernelPdS_S_iii
        .type           _Z15MatrixMulKernelPdS_S_iii,@function
        .size           _Z15MatrixMulKernelPdS_S_iii,(.L_x_8 - _Z15MatrixMulKernelPdS_S_iii)
        .other          _Z15MatrixMulKernelPdS_S_iii,@"STO_CUDA_ENTRY STV_DEFAULT"
_Z15MatrixMulKernelPdS_S_iii:
.text._Z15MatrixMulKernelPdS_S_iii:
[----:B------:R-:W-:Y:S01]  /*0000*/  LDC R1, c[0x0][0x37c] ;  /* 0x0000df00ff017b82 */ /* 0x000fe20000000800 */
[----:B------:R-:W0:Y:S07]  /*0010*/  LDCU.64 UR10, c[0x0][0x398] ;  /* 0x00007300ff0a77ac */ /* 0x000e2e0008000a00 */
[----:B------:R-:W1:Y:S01]  /*0020*/  S2UR UR4, SR_CTAID.X ;  /* 0x00000000000479c3 */ /* 0x000e620000002500 */
[----:B------:R-:W2:Y:S01]  /*0030*/  S2R R19, SR_TID.X ;  /* 0x0000000000137919 */ /* 0x000ea20000002100 */
[----:B------:R-:W-:Y:S01]  /*0040*/  CS2R R2, SRZ ;  /* 0x0000000000027805 */ /* 0x000fe2000001ff00 */
[----:B------:R-:W3:Y:S01]  /*0050*/  LDCU.64 UR8, c[0x0][0x358] ;  /* 0x00006b00ff0877ac */ /* 0x000ee20008000a00 */
[----:B------:R-:W4:Y:S04]  /*0060*/  S2R R18, SR_TID.Y ;  /* 0x0000000000127919 */ /* 0x000f280000002200 */
[----:B------:R-:W1:Y:S08]  /*0070*/  LDC R10, c[0x0][0x3a0] ;  /* 0x0000e800ff0a7b82 */ /* 0x000e700000000800 */
[----:B------:R-:W1:Y:S01]  /*0080*/  S2UR UR7, SR_CTAID.Y ;  /* 0x00000000000779c3 */ /* 0x000e620000002600 */
[----:B0-----:R-:W-:Y:S01]  /*0090*/  UISETP.GE.AND UP0, UPT, UR10, 0x1, UPT ;  /* 0x000000010a00788c */ /* 0x001fe2000bf06270 */
[----:B-1----:R-:W-:-:S02]  /*00a0*/  IMAD R16, R10, UR4, RZ ;  /* 0x000000040a107c24 */ /* 0x002fc4000f8e02ff */
[----:B------:R-:W-:-:S06]  /*00b0*/  IMAD R17, R10, UR11, RZ ;  /* 0x0000000b0a117c24 */ /* 0x000fcc000f8e02ff */
[----:B--234-:R-:W-:Y:S05]  /*00c0*/  BRA.U !UP0, `(.L_x_0) ;  /* 0x0000000908d07547 */ /* 0x01cfea000b800000 */
[----:B------:R-:W0:Y:S01]  /*00d0*/  S2UR UR6, SR_CgaCtaId ;  /* 0x00000000000679c3 */ /* 0x000e220000008800 */
[----:B------:R-:W-:Y:S01]  /*00e0*/  UIMAD UR4, UR7, UR10, URZ ;  /* 0x0000000a070472a4 */ /* 0x000fe2000f8e02ff */
[C---:B------:R-:W-:Y:S01]  /*00f0*/  LOP3.LUT R11, R10.reuse, 0x7ffffff0, RZ, 0xc0, !PT ;  /* 0x7ffffff00a0b7812 */ /* 0x040fe200078ec0ff */
[----:B------:R-:W-:Y:S01]  /*0100*/  HFMA2 R9, -RZ, RZ, 0, 0 ;  /* 0x00000000ff097431 */ /* 0x000fe200000001ff */
[----:B------:R-:W-:Y:S01]  /*0110*/  LOP3.LUT R21, R10, 0xf, RZ, 0xc0, !PT ;  /* 0x0000000f0a157812 */ /* 0x000fe200078ec0ff */
[--C-:B------:R-:W-:Y:S01]  /*0120*/  IMAD R14, R18, UR10, R19.reuse ;  /* 0x0000000a120e7c24 */ /* 0x100fe2000f8e0213 */
[C---:B------:R-:W-:Y:S01]  /*0130*/  LOP3.LUT R20, R10.reuse, 0x7, RZ, 0xc0, !PT ;  /* 0x000000070a147812 */ /* 0x040fe200078ec0ff */
[----:B------:R-:W-:Y:S01]  /*0140*/  IMAD R15, R10, UR4, RZ ;  /* 0x000000040a0f7c24 */ /* 0x000fe2000f8e02ff */
[----:B------:R-:W-:Y:S01]  /*0150*/  UMOV UR4, 0x400 ;  /* 0x0000040000047882 */ /* 0x000fe20000000000 */
[----:B------:R-:W-:Y:S01]  /*0160*/  IMAD R13, R18, UR11, R19 ;  /* 0x0000000b120d7c24 */ /* 0x000fe2000f8e0213 */
[----:B------:R-:W-:Y:S01]  /*0170*/  UIADD3 UR5, UPT, UPT, UR4, 0x1000, URZ ;  /* 0x0000100004057890 */ /* 0x000fe2000fffe0ff */
[----:B------:R-:W-:-:S02]  /*0180*/  LOP3.LUT R10, R10, 0x3, RZ, 0xc0, !PT ;  /* 0x000000030a0a7812 */ /* 0x000fc400078ec0ff */
[----:B------:R-:W-:Y:S02]  /*0190*/  IADD3 R12, PT, PT, R15, UR10, RZ ;  /* 0x0000000a0f0c7c10 */ /* 0x000fe4000fffe0ff */
[----:B------:R-:W-:Y:S02]  /*01a0*/  MOV R8, R16 ;  /* 0x0000001000087202 */ /* 0x000fe40000000f00 */
[----:B------:R-:W-:Y:S01]  /*01b0*/  IADD3 R7, PT, PT, -R11, RZ, RZ ;  /* 0x000000ff0b077210 */ /* 0x000fe20007ffe1ff */
[----:B0-----:R-:W-:Y:S02]  /*01c0*/  ULEA UR4, UR6, UR4, 0x18 ;  /* 0x0000000406047291 */ /* 0x001fe4000f8ec0ff */
[----:B------:R-:W-:-:S04]  /*01d0*/  ULEA UR5, UR6, UR5, 0x18 ;  /* 0x0000000506057291 */ /* 0x000fc8000f8ec0ff */
[----:B------:R-:W-:Y:S02]  /*01e0*/  LEA R6, R18, UR4, 0x7 ;  /* 0x0000000412067c11 */ /* 0x000fe4000f8e38ff */
[----:B------:R-:W-:-:S07]  /*01f0*/  LEA R0, R19, UR5, 0x2 ;  /* 0x0000000513007c11 */ /* 0x000fce000f8e10ff */
.L_x_6:
[----:B0-----:R-:W0:Y:S01]  /*0200*/  LDC.64 R4, c[0x0][0x380] ;  /* 0x0000e000ff047b82 */ /* 0x001e220000000a00 */
[----:B------:R-:W-:-:S07]  /*0210*/  IADD3 R23, PT, PT, R14, R15, RZ ;  /* 0x0000000f0e177210 */ /* 0x000fce0007ffe0ff */
[----:B------:R-:W1:Y:S08]  /*0220*/  LDC.64 R2, c[0x0][0x388] ;  /* 0x0000e200ff027b82 */ /* 0x000e700000000a00 */
[----:B------:R-:W2:Y:S01]  /*0230*/  S2UR UR6, SR_CgaCtaId ;  /* 0x00000000000679c3 */ /* 0x000ea20000008800 */
[----:B0-----:R-:W-:Y:S01]  /*0240*/  IMAD.WIDE R4, R23, 0x8, R4 ;  /* 0x0000000817047825 */ /* 0x001fe200078e0204 */
[----:B------:R-:W-:Y:S01]  /*0250*/  IADD3 R23, PT, PT, R13, R8, RZ ;  /* 0x000000080d177210 */ /* 0x000fe20007ffe0ff */
[----:B------:R-:W-:-:S05]  /*0260*/  UMOV UR4, 0x400 ;  /* 0x0000040000047882 */ /* 0x000fca0000000000 */
[----:B------:R-:W0:Y:S01]  /*0270*/  LDC R28, c[0x0][0x3a0] ;  /* 0x0000e800ff1c7b82 */ /* 0x000e220000000800 */
[----:B------:R-:W3:Y:S01]  /*0280*/  LDG.E.64 R4, desc[UR8][R4.64] ;  /* 0x0000000804047981 */ /* 0x000ee2000c1e1b00 */
[----:B-1----:R-:W-:-:S06]  /*0290*/  IMAD.WIDE R2, R23, 0x8, R2 ;  /* 0x0000000817027825 */ /* 0x002fcc00078e0202 */
[----:B------:R-:W4:Y:S01]  /*02a0*/  LDG.E.64 R2, desc[UR8][R2.64] ;  /* 0x0000000802027981 */ /* 0x000f22000c1e1b00 */
[----:B------:R-:W-:Y:S01]  /*02b0*/  UIADD3 UR5, UPT, UPT, UR4, 0x1000, URZ ;  /* 0x0000100004057890 */ /* 0x000fe2000fffe0ff */
[----:B------:R-:W-:-:S03]  /*02c0*/  IMAD R23, R19, 0x4, R6 ;  /* 0x0000000413177824 */ /* 0x000fc600078e0206 */
[----:B--2---:R-:W-:-:S06]  /*02d0*/  ULEA UR5, UR6, UR5, 0x18 ;  /* 0x0000000506057291 */ /* 0x004fcc000f8ec0ff */
[----:B------:R-:W-:Y:S02]  /*02e0*/  LEA R26, R18, UR5, 0x7 ;  /* 0x00000005121a7c11 */ /* 0x000fe4000f8e38ff */
[----:B0-----:R-:W-:Y:S02]  /*02f0*/  IADD3 R15, PT, PT, R15, R28, RZ ;  /* 0x0000001c0f0f7210 */ /* 0x001fe40007ffe0ff */
[----:B------:R-:W-:Y:S02]  /*0300*/  LEA R25, R19, R26, 0x2 ;  /* 0x0000001a13197211 */ /* 0x000fe400078e10ff */
[----:B------:R-:W-:Y:S02]  /*0310*/  ISETP.GE.AND P1, PT, R28, 0x1, PT ;  /* 0x000000011c00780c */ /* 0x000fe40003f26270 */
[----:B------:R-:W-:Y:S01]  /*0320*/  ISETP.GE.AND P0, PT, R15, R12, PT ;  /* 0x0000000c0f00720c */ /* 0x000fe20003f06270 */
[----:B---3--:R-:W0:Y:S08]  /*0330*/  F2F.F32.F64 R22, R4 ;  /* 0x0000000400167310 */ /* 0x008e300000301000 */
[----:B----4-:R-:W1:Y:S01]  /*0340*/  F2F.F32.F64 R24, R2 ;  /* 0x0000000200187310 */ /* 0x010e620000301000 */
[----:B0-----:R0:W-:Y:S04]  /*0350*/  STS [R23], R22 ;  /* 0x0000001617007388 */ /* 0x0011e80000000800 */
[----:B-1----:R0:W-:Y:S01]  /*0360*/  STS [R25], R24 ;  /* 0x0000001819007388 */ /* 0x0021e20000000800 */
[----:B------:R-:W-:Y:S06]  /*0370*/  BAR.SYNC.DEFER_BLOCKING 0x0 ;  /* 0x0000000000007b1d */ /* 0x000fec0000010000 */
[----:B------:R1:W-:Y:S06]  /*0380*/  MEMBAR.SC.CTA ;  /* 0x0000000000007992 */ /* 0x0003ec0000000000 */
[----:B-1----:R-:W-:Y:S05]  /*0390*/  @!P1 BRA `(.L_x_1) ;  /* 0x00000008000c9947 */ /* 0x002fea0003800000 */
[----:B------:R-:W-:Y:S01]  /*03a0*/  ISETP.GE.U32.AND P1, PT, R28, 0x10, PT ;  /* 0x000000101c00780c */ /* 0x000fe20003f26070 */
[----:B------:R-:W-:-:S12]  /*03b0*/  HFMA2 R3, -RZ, RZ, 0, 0 ;  /* 0x00000000ff037431 */ /* 0x000fd800000001ff */
[----:B------:R-:W-:Y:S05]  /*03c0*/  @!P1 BRA `(.L_x_2) ;  /* 0x0000000000f09947 */ /* 0x000fea0003800000 */
[----:B------:R-:W-:Y:S01]  /*03d0*/  ULEA UR4, UR6, UR4, 0x18 ;  /* 0x0000000406047291 */ /* 0x000fe2000f8ec0ff */
[----:B------:R-:W-:Y:S02]  /*03e0*/  LEA R0, R19, UR5, 0x2 ;  /* 0x0000000513007c11 */ /* 0x000fe4000f8e10ff */
[----:B------:R-:W-:-:S03]  /*03f0*/  MOV R3, R7 ;  /* 0x0000000700037202 */ /* 0x000fc60000000f00 */
[----:B------:R-:W-:Y:S01]  /*0400*/  LEA R6, R18, UR4, 0x7 ;  /* 0x0000000412067c11 */ /* 0x000fe2000f8e38ff */
[----:B------:R-:W-:-:S03]  /*0410*/  VIADD R2, R0, 0x400 ;  /* 0x0000040000027836 */ /* 0x000fc60000000000 */
[----:B------:R-:W-:-:S07]  /*0420*/  IADD3 R4, PT, PT, R6, 0x20, RZ ;  /* 0x0000002006047810 */ /* 0x000fce0007ffe0ff */
.L_x_3:
[----:B0-----:R-:W-:Y:S01]  /*0430*/  LDS R24, [R4+-0x20] ;  /* 0xffffe00004187984 */ /* 0x001fe20000000800 */
[----:B------:R-:W-:-:S03]  /*0440*/  IADD3 R3, PT, PT, R3, 0x10, RZ ;  /* 0x0000001003037810 */ /* 0x000fc60007ffe0ff */
[----:B------:R-:W0:Y:S01]  /*0450*/  LDS R23, [R2+-0x400] ;  /* 0xfffc000002177984 */ /* 0x000e220000000800 */
[----:B------:R-:W-:-:S03]  /*0460*/  ISETP.NE.AND P1, PT, R3, RZ, PT ;  /* 0x000000ff0300720c */ /* 0x000fc60003f25270 */
[----:B------:R-:W-:Y:S04]  /*0470*/  LDS R26, [R4+-0x1c] ;  /* 0xffffe400041a7984 */ /* 0x000fe80000000800 */
[----:B------:R-:W1:Y:S04]  /*0480*/  LDS R25, [R2+-0x380] ;  /* 0xfffc800002197984 */ /* 0x000e680000000800 */
[----:B------:R-:W-:Y:S04]  /*0490*/  LDS R5, [R4+-0x18] ;  /* 0xffffe80004057984 */ /* 0x000fe80000000800 */
[----:B------:R-:W2:Y:S01]  /*04a0*/  LDS R22, [R2+-0x300] ;  /* 0xfffd000002167984 */ /* 0x000ea20000000800 */
[----:B0-----:R-:W-:-:S03]  /*04b0*/  FFMA R23, R24, R23, R9 ;  /* 0x0000001718177223 */ /* 0x001fc60000000009 */
[----:B------:R-:W-:Y:S04]  /*04c0*/  LDS R9, [R4+-0x14] ;  /* 0xffffec0004097984 */ /* 0x000fe80000000800 */
[----:B------:R-:W0:Y:S01]  /*04d0*/  LDS R24, [R2+-0x280] ;  /* 0xfffd800002187984 */ /* 0x000e220000000800 */
[----:B-1----:R-:W-:-:S03]  /*04e0*/  FFMA R26, R26, R25, R23 ;  /* 0x000000191a1a7223 */ /* 0x002fc60000000017 */
[----:B------:R-:W-:Y:S04]  /*04f0*/  LDS R23, [R4+-0x10] ;  /* 0xfffff00004177984 */ /* 0x000fe80000000800 */
[----:B------:R-:W1:Y:S01]  /*0500*/  LDS R25, [R2+-0x200] ;  /* 0xfffe000002197984 */ /* 0x000e620000000800 */
[----:B--2---:R-:W-:-:S03]  /*0510*/  FFMA R26, R5, R22, R26 ;  /* 0x00000016051a7223 */ /* 0x004fc6000000001a */
        /* <DEDUP_REMOVED lines=9> */
[----:B------:R-:W-:Y:S04]  /*05b0*/  LDS R5, [R4] ;  /* 0x0000000004057984 */ /* 0x000fe80000000800 */
[----:B------:R-:W2:Y:S01]  /*05c0*/  LDS R22, [R2] ;  /* 0x0000000002167984 */ /* 0x000ea20000000800 */
[----:B0-----:R-:W-:-:S03]  /*05d0*/  FFMA R26, R9, R24, R26 ;  /* 0x00000018091a7223 */ /* 0x001fc6000000001a */
[----:B------:R-:W-:Y:S04]  /*05e0*/  LDS R9, [R4+0x4] ;  /* 0x0000040004097984 */ /* 0x000fe80000000800 */
[----:B------:R-:W0:Y:S01]  /*05f0*/  LDS R24, [R2+0x80] ;  /* 0x0000800002187984 */ /* 0x000e220000000800 */
[----:B-1----:R-:W-:-:S03]  /*0600*/  FFMA R26, R23, R25, R26 ;  /* 0x00000019171a7223 */ /* 0x002fc6000000001a */
[----:B------:R-:W-:Y:S04]  /*0610*/  LDS R23, [R4+0x8] ;  /* 0x0000080004177984 */ /* 0x000fe80000000800 */
[----:B------:R-:W1:Y:S01]  /*0620*/  LDS R25, [R2+0x100] ;  /* 0x0001000002197984 */ /* 0x000e620000000800 */
[----:B--2---:R-:W-:-:S03]  /*0630*/  FFMA R26, R5, R22, R26 ;  /* 0x00000016051a7223 */ /* 0x004fc6000000001a */
[----:B------:R-:W-:Y:S04]  /*0640*/  LDS R5, [R4+0xc] ;  /* 0x00000c0004057984 */ /* 0x000fe80000000800 */
[----:B------:R-:W2:Y:S01]  /*0650*/  LDS R22, [R2+0x180] ;  /* 0x0001800002167984 */ /* 0x000ea20000000800 */
[----:B0-----:R-:W-:-:S03]  /*0660*/  FFMA R26, R9, R24, R26 ;  /* 0x00000018091a7223 */ /* 0x001fc6000000001a */
[----:B------:R-:W-:Y:S04]  /*0670*/  LDS R9, [R4+0x10] ;  /* 0x0000100004097984 */ /* 0x000fe80000000800 */
[----:B------:R-:W0:Y:S01]  /*0680*/  LDS R24, [R2+0x200] ;  /* 0x0002000002187984 */ /* 0x000e220000000800 */
[----:B-1----:R-:W-:-:S04]  /*0690*/  FFMA R26, R23, R25, R26 ;  /* 0x00000019171a7223 */ /* 0x002fc8000000001a */
[----:B--2---:R-:W-:Y:S02]  /*06a0*/  FFMA R22, R5, R22, R26 ;  /* 0x0000001605167223 */ /* 0x004fe4000000001a */
[----:B------:R-:W-:Y:S04]  /*06b0*/  LDS R26, [R4+0x14] ;  /* 0x00001400041a7984 */ /* 0x000fe80000000800 */
[----:B------:R-:W1:Y:S01]  /*06c0*/  LDS R5, [R2+0x280] ;  /* 0x0002800002057984 */ /* 0x000e620000000800 */
[----:B0-----:R-:W-:-:S03]  /*06d0*/  FFMA R9, R9, R24, R22 ;  /* 0x0000001809097223 */ /* 0x001fc60000000016 */
[----:B------:R-:W-:Y:S04]  /*06e0*/  LDS R22, [R4+0x18] ;  /* 0x0000180004167984 */ /* 0x000fe80000000800 */
[----:B------:R-:W0:Y:S04]  /*06f0*/  LDS R23, [R2+0x300] ;  /* 0x0003000002177984 */ /* 0x000e280000000800 */
[----:B------:R2:W-:Y:S04]  /*0700*/  LDS R24, [R4+0x1c] ;  /* 0x00001c0004187984 */ /* 0x0005e80000000800 */
[----:B------:R3:W4:Y:S01]  /*0710*/  LDS R25, [R2+0x380] ;  /* 0x0003800002197984 */ /* 0x0007220000000800 */
[----:B-1----:R-:W-:Y:S01]  /*0720*/  FFMA R5, R26, R5, R9 ;  /* 0x000000051a057223 */ /* 0x002fe20000000009 */
[----:B--2---:R-:W-:-:S02]  /*0730*/  IADD3 R4, PT, PT, R4, 0x40, RZ ;  /* 0x0000004004047810 */ /* 0x004fc40007ffe0ff */
[----:B---3--:R-:W-:Y:S01]  /*0740*/  IADD3 R2, PT, PT, R2, 0x800, RZ ;  /* 0x0000080002027810 */ /* 0x008fe20007ffe0ff */
[----:B0-----:R-:W-:-:S04]  /*0750*/  FFMA R5, R22, R23, R5 ;  /* 0x0000001716057223 */ /* 0x001fc80000000005 */
[----:B----4-:R-:W-:Y:S01]  /*0760*/  FFMA R9, R24, R25, R5 ;  /* 0x0000001918097223 */ /* 0x010fe20000000005 */
[----:B------:R-:W-:Y:S06]  /*0770*/  @P1 BRA `(.L_x_3) ;  /* 0xfffffffc002c1947 */ /* 0x000fec000383ffff */
[----:B------:R-:W-:-:S07]  /*0780*/  MOV R3, R11 ;  /* 0x0000000b00037202 */ /* 0x000fce0000000f00 */
.L_x_2:
[----:B------:R-:W-:-:S13]  /*0790*/  ISETP.NE.AND P1, PT, R21, RZ, PT ;  /* 0x000000ff1500720c */ /* 0x000fda0003f25270 */
[----:B------:R-:W-:Y:S05]  /*07a0*/  @!P1 BRA `(.L_x_1) ;  /* 0x0000000400089947 */ /* 0x000fea0003800000 */
[----:B------:R-:W-:Y:S01]  /*07b0*/  VIADD R2, R21, 0xffffffff ;  /* 0xffffffff15027836 */ /* 0x000fe20000000000 */
[----:B------:R-:W-:-:S04]  /*07c0*/  ISETP.NE.AND P2, PT, R20, RZ, PT ;  /* 0x000000ff1400720c */ /* 0x000fc80003f45270 */
[----:B------:R-:W-:-:S13]  /*07d0*/  ISETP.GE.U32.AND P1, PT, R2, 0x7, PT ;  /* 0x000000070200780c */ /* 0x000fda0003f26070 */
[----:B------:R-:W-:Y:S05]  /*07e0*/  @!P1 BRA `(.L_x_4) ;  /* 0x00000000006c9947 */ /* 0x000fea0003800000 */
[C---:B------:R-:W-:Y:S02]  /*07f0*/  LEA R4, R3.reuse, R6, 0x2 ;  /* 0x0000000603047211 */ /* 0x040fe400078e10ff */
[C---:B------:R-:W-:Y:S02]  /*0800*/  LEA R2, R3.reuse, R0, 0x7 ;  /* 0x0000000003027211 */ /* 0x040fe400078e38ff */
[----:B------:R-:W-:Y:S01]  /*0810*/  IADD3 R3, PT, PT, R3, 0x8, RZ ;  /* 0x0000000803037810 */ /* 0x000fe20007ffe0ff */
[----:B0-----:R-:W-:Y:S04]  /*0820*/  LDS R22, [R4] ;  /* 0x0000000004167984 */ /* 0x001fe80000000800 */
[----:B------:R-:W0:Y:S04]  /*0830*/  LDS R5, [R2] ;  /* 0x0000000002057984 */ /* 0x000e280000000800 */
[----:B------:R-:W-:Y:S04]  /*0840*/  LDS R24, [R4+0x4] ;  /* 0x0000040004187984 */ /* 0x000fe80000000800 */
[----:B------:R-:W1:Y:S04]  /*0850*/  LDS R23, [R2+0x80] ;  /* 0x0000800002177984 */ /* 0x000e680000000800 */
[----:B------:R-:W-:Y:S04]  /*0860*/  LDS R26, [R4+0x8] ;  /* 0x00000800041a7984 */ /* 0x000fe80000000800 */
[----:B------:R-:W2:Y:S01]  /*0870*/  LDS R25, [R2+0x100] ;  /* 0x0001000002197984 */ /* 0x000ea20000000800 */
[----:B0-----:R-:W-:-:S03]  /*0880*/  FFMA R9, R22, R5, R9 ;  /* 0x0000000516097223 */ /* 0x001fc60000000009 */
[----:B------:R-:W-:Y:S04]  /*0890*/  LDS R22, [R4+0xc] ;  /* 0x00000c0004167984 */ /* 0x000fe80000000800 */
[----:B------:R-:W0:Y:S01]  /*08a0*/  LDS R5, [R2+0x180] ;  /* 0x0001800002057984 */ /* 0x000e220000000800 */
[----:B-1----:R-:W-:-:S03]  /*08b0*/  FFMA R9, R24, R23, R9 ;  /* 0x0000001718097223 */ /* 0x002fc60000000009 */
[----:B------:R-:W-:Y:S01]  /*08c0*/  LDS R24, [R4+0x10] ;  /* 0x0000100004187984 */ /* 0x000fe20000000800 */
[----:B--2---:R-:W-:-:S03]  /*08d0*/  FFMA R25, R26, R25, R9 ;  /* 0x000000191a197223 */ /* 0x004fc60000000009 */
[----:B------:R-:W1:Y:S04]  /*08e0*/  LDS R9, [R2+0x200] ;  /* 0x0002000002097984 */ /* 0x000e680000000800 */
[----:B------:R-:W-:Y:S04]  /*08f0*/  LDS R26, [R4+0x14] ;  /* 0x00001400041a7984 */ /* 0x000fe80000000800 */
[----:B------:R-:W2:Y:S01]  /*0900*/  LDS R27, [R2+0x280] ;  /* 0x00028000021b7984 */ /* 0x000ea20000000800 */
[----:B0-----:R-:W-:-:S03]  /*0910*/  FFMA R25, R22, R5, R25 ;  /* 0x0000000516197223 */ /* 0x001fc60000000019 */
[----:B------:R-:W-:Y:S04]  /*0920*/  LDS R22, [R4+0x18] ;  /* 0x0000180004167984 */ /* 0x000fe80000000800 */
[----:B------:R-:W0:Y:S04]  /*0930*/  LDS R23, [R2+0x300] ;  /* 0x0003000002177984 */ /* 0x000e280000000800 */
[----:B------:R-:W-:Y:S01]  /*0940*/  LDS R5, [R4+0x1c] ;  /* 0x00001c0004057984 */ /* 0x000fe20000000800 */
[----:B-1----:R-:W-:-:S03]  /*0950*/  FFMA R9, R24, R9, R25 ;  /* 0x0000000918097223 */ /* 0x002fc60000000019 */
[----:B------:R-:W1:Y:S01]  /*0960*/  LDS R28, [R2+0x380] ;  /* 0x00038000021c7984 */ /* 0x000e620000000800 */
[----:B--2---:R-:W-:-:S04]  /*0970*/  FFMA R9, R26, R27, R9 ;  /* 0x0000001b1a097223 */ /* 0x004fc80000000009 */
[----:B0-----:R-:W-:-:S04]  /*0980*/  FFMA R22, R22, R23, R9 ;  /* 0x0000001716167223 */ /* 0x001fc80000000009 */
[----:B-1----:R-:W-:-:S07]  /*0990*/  FFMA R9, R5, R28, R22 ;  /* 0x0000001c05097223 */ /* 0x002fce0000000016 */
.L_x_4:
[----:B------:R-:W-:Y:S05]  /*09a0*/  @!P2 BRA `(.L_x_1) ;  /* 0x000000000088a947 */ /* 0x000fea0003800000 */
[----:B------:R-:W-:Y:S02]  /*09b0*/  IADD3 R2, PT, PT, R20, -0x1, RZ ;  /* 0xffffffff14027810 */ /* 0x000fe40007ffe0ff */
[----:B------:R-:W-:Y:S02]  /*09c0*/  ISETP.NE.AND P2, PT, R10, RZ, PT ;  /* 0x000000ff0a00720c */ /* 0x000fe40003f45270 */
[----:B------:R-:W-:-:S13]  /*09d0*/  ISETP.GE.U32.AND P1, PT, R2, 0x3, PT ;  /* 0x000000030200780c */ /* 0x000fda0003f26070 */
[----:B------:R-:W-:Y:S05]  /*09e0*/  @!P1 BRA `(.L_x_5) ;  /* 0x00000000003c9947 */ /* 0x000fea0003800000 */
[C---:B------:R-:W-:Y:S01]  /*09f0*/  LEA R27, R3.reuse, R6, 0x2 ;  /* 0x00000006031b7211 */ /* 0x040fe200078e10ff */
[C---:B------:R-:W-:Y:S01]  /*0a00*/  IMAD R28, R3.reuse, 0x80, R0 ;  /* 0x00000080031c7824 */ /* 0x040fe200078e0200 */
[----:B------:R-:W-:-:S03]  /*0a10*/  IADD3 R3, PT, PT, R3, 0x4, RZ ;  /* 0x0000000403037810 */ /* 0x000fc60007ffe0ff */
[----:B0-----:R-:W-:Y:S04]  /*0a20*/  LDS R22, [R27] ;  /* 0x000000001b167984 */ /* 0x001fe80000000800 */
[----:B------:R-:W0:Y:S04]  /*0a30*/  LDS R23, [R28] ;  /* 0x000000001c177984 */ /* 0x000e280000000800 */
[----:B------:R-:W-:Y:S04]  /*0a40*/  LDS R25, [R27+0x4] ;  /* 0x000004001b197984 */ /* 0x000fe80000000800 */
[----:B------:R-:W1:Y:S04]  /*0a50*/  LDS R24, [R28+0x80] ;  /* 0x000080001c187984 */ /* 0x000e680000000800 */
[----:B------:R-:W-:Y:S04]  /*0a60*/  LDS R2, [R27+0x8] ;  /* 0x000008001b027984 */ /* 0x000fe80000000800 */
[----:B------:R-:W2:Y:S04]  /*0a70*/  LDS R5, [R28+0x100] ;  /* 0x000100001c057984 */ /* 0x000ea80000000800 */
[----:B------:R-:W-:Y:S04]  /*0a80*/  LDS R4, [R27+0xc] ;  /* 0x00000c001b047984 */ /* 0x000fe80000000800 */
[----:B------:R-:W3:Y:S01]  /*0a90*/  LDS R26, [R28+0x180] ;  /* 0x000180001c1a7984 */ /* 0x000ee20000000800 */
[----:B0-----:R-:W-:-:S04]  /*0aa0*/  FFMA R22, R22, R23, R9 ;  /* 0x0000001716167223 */ /* 0x001fc80000000009 */
[----:B-1----:R-:W-:-:S04]  /*0ab0*/  FFMA R25, R25, R24, R22 ;  /* 0x0000001819197223 */ /* 0x002fc80000000016 */
[----:B--2---:R-:W-:-:S04]  /*0ac0*/  FFMA R5, R2, R5, R25 ;  /* 0x0000000502057223 */ /* 0x004fc80000000019 */
[----:B---3--:R-:W-:-:S07]  /*0ad0*/  FFMA R9, R4, R26, R5 ;  /* 0x0000001a04097223 */ /* 0x008fce0000000005 */
.L_x_5:
[----:B------:R-:W-:Y:S05]  /*0ae0*/  @!P2 BRA `(.L_x_1) ;  /* 0x000000000038a947 */ /* 0x000fea0003800000 */
[C---:B0-----:R-:W-:Y:S02]  /*0af0*/  LEA R22, R3.reuse, R6, 0x2 ;  /* 0x0000000603167211 */ /* 0x041fe400078e10ff */
[----:B------:R-:W-:Y:S02]  /*0b00*/  LEA R23, R3, R0, 0x7 ;  /* 0x0000000003177211 */ /* 0x000fe400078e38ff */
[----:B------:R-:W-:Y:S01]  /*0b10*/  ISETP.NE.AND P1, PT, R10, 0x1, PT ;  /* 0x000000010a00780c */ /* 0x000fe20003f25270 */
[----:B------:R-:W-:Y:S04]  /*0b20*/  LDS R2, [R22] ;  /* 0x0000000016027984 */ /* 0x000fe80000000800 */
[----:B------:R-:W0:Y:S02]  /*0b30*/  LDS R3, [R23] ;  /* 0x0000000017037984 */ /* 0x000e240000000800 */
[----:B0-----:R-:W-:-:S06]  /*0b40*/  FFMA R9, R2, R3, R9 ;  /* 0x0000000302097223 */ /* 0x001fcc0000000009 */
[----:B------:R-:W-:Y:S05]  /*0b50*/  @!P1 BRA `(.L_x_1) ;  /* 0x00000000001c9947 */ /* 0x000fea0003800000 */
[----:B------:R-:W-:Y:S01]  /*0b60*/  ISETP.NE.AND P1, PT, R10, 0x2, PT ;  /* 0x000000020a00780c */ /* 0x000fe20003f25270 */
[----:B------:R-:W-:Y:S04]  /*0b70*/  LDS R2, [R22+0x4] ;  /* 0x0000040016027984 */ /* 0x000fe80000000800 */
[----:B------:R-:W0:Y:S08]  /*0b80*/  LDS R3, [R23+0x80] ;  /* 0x0000800017037984 */ /* 0x000e300000000800 */
[----:B------:R-:W-:Y:S04]  /*0b90*/  @P1 LDS R4, [R22+0x8] ;  /* 0x0000080016041984 */ /* 0x000fe80000000800 */
[----:B------:R-:W1:Y:S01]  /*0ba0*/  @P1 LDS R5, [R23+0x100] ;  /* 0x0001000017051984 */ /* 0x000e620000000800 */
[----:B0-----:R-:W-:-:S04]  /*0bb0*/  FFMA R9, R2, R3, R9 ;  /* 0x0000000302097223 */ /* 0x001fc80000000009 */
[----:B-1----:R-:W-:-:S07]  /*0bc0*/  @P1 FFMA R9, R4, R5, R9 ;  /* 0x0000000504091223 */ /* 0x002fce0000000009 */
.L_x_1:
[----:B------:R-:W-:Y:S01]  /*0bd0*/  BAR.SYNC.DEFER_BLOCKING 0x0 ;  /* 0x0000000000007b1d */ /* 0x000fe20000010000 */
[----:B------:R-:W-:-:S05]  /*0be0*/  IADD3 R8, PT, PT, R17, R8, RZ ;  /* 0x0000000811087210 */ /* 0x000fca0007ffe0ff */
[----:B------:R-:W-:Y:S05]  /*0bf0*/  @!P0 BRA `(.L_x_6) ;  /* 0xfffffff400808947 */ /* 0x000fea000383ffff */
[----:B------:R1:W2:Y:S02]  /*0c00*/  F2F.F64.F32 R2, R9 ;  /* 0x0000000900027310 */ /* 0x0002a40000201800 */
.L_x_0:
[----:B------:R-:W3:Y:S01]  /*0c10*/  LDCU UR4, c[0x0][0x39c] ;  /* 0x00007380ff0477ac */ /* 0x000ee20008000800 */
[----:B------:R-:W4:Y:S01]  /*0c20*/  LDC.64 R4, c[0x0][0x390] ;  /* 0x0000e400ff047b82 */ /* 0x000f220000000a00 */
[----:B---3--:R-:W-:-:S05]  /*0c30*/  IMAD R19, R18, UR4, R19 ;  /* 0x0000000412137c24 */ /* 0x008fca000f8e0213 */
[----:B------:R-:W-:-:S05]  /*0c40*/  IADD3 R16, PT, PT, R16, R19, RZ ;  /* 0x0000001310107210 */ /* 0x000fca0007ffe0ff */
[----:B------:R-:W-:-:S04]  /*0c50*/  IMAD R17, R17, UR7, R16 ;  /* 0x0000000711117c24 */ /* 0x000fc8000f8e0210 */
[----:B----4-:R-:W-:-:S05]  /*0c60*/  IMAD.WIDE R4, R17, 0x8, R4 ;  /* 0x0000000811047825 */ /* 0x010fca00078e0204 */
[----:B--2---:R-:W-:Y:S01]  /*0c70*/  STG.E.64 desc[UR8][R4.64], R2 ;  /* 0x0000000204007986 */ /* 0x004fe2000c101b08 */
[----:B------:R-:W-:Y:S05]  /*0c80*/  EXIT ;  /* 0x000000000000794d */ /* 0x000fea0003800000 */
.L_x_7:
[----:B------:R-:W-:-:S00]  /*0c90*/  BRA `(.L_x_7) ;  /* 0xfffffffc00fc7947 */ /* 0x000fc0000383ffff */
[----:B------:R-:W-:-:S00]  /*0ca0*/  NOP ;  /* 0x0000000000007918 */ /* 0x000fc00000000000 */
        /* <DEDUP_REMOVED lines=13> */
.L_x_8:


//--------------------- .nv.shared._Z15MatrixMulKernelPdS_S_iii --------------------------
	.section	.nv.shared._Z15MatrixMulKernelPdS_S_iii,"aw",@nobits
	.sectionflags	@""
	.align	4
.nv.shared._Z15MatrixMulKernelPdS_S_iii:
	.zero		9216


//--------------------- .nv.shared.reserved.0     --------------------------
	.section	.nv.shared.reserved.0,"aw",@nobits
	.weak		__nv_reservedSMEM_offset_0_alias
	.size		__nv_reservedSMEM_offset_0_alias, 0, 64
	.other		__nv_reservedSMEM_offset_0_alias,@"STO_CUDA_RESERVED_SHARED STV_DEFAULT"
__nv_reservedSMEM_offset_0_alias:
	.zero		0
	.zero		64


//--------------------- .nv.constant0._Z15MatrixMulKernelPdS_S_iii --------------------------
	.section	.nv.constant0._Z15MatrixMulKernelPdS_S_iii,"a",@progbits
	.sectionflags	@""
	.align	4
.nv.constant0._Z15MatrixMulKernelPdS_S_iii:
	.zero		932


//--------------------- SYMBOLS --------------------------

	.type		.nv.reservedSmem.offset0,@object
	.size		.nv.reservedSmem.offset0,0x4
	.type		.nv.reservedSmem.cap,@object
	.size		.nv.reservedSmem.cap,0x4
